//
// Generated by NVIDIA NVVM Compiler
//
// Compiler Build ID: CL-36424714
// Cuda compilation tools, release 13.0, V13.0.88
// Based on NVVM 20.0.0
//

.version 9.0
.target sm_100
.address_size 64

	// .globl	_Z23matrix_transpose_kernelPKfPfii

.visible .entry _Z23matrix_transpose_kernelPKfPfii(
	.param .u64 .ptr .align 1 _Z23matrix_transpose_kernelPKfPfii_param_0,
	.param .u64 .ptr .align 1 _Z23matrix_transpose_kernelPKfPfii_param_1,
	.param .u32 _Z23matrix_transpose_kernelPKfPfii_param_2,
	.param .u32 _Z23matrix_transpose_kernelPKfPfii_param_3
)
{
	.reg .pred 	%p<4>;
	.reg .b32 	%r<13>;
	.reg .b32 	%f<2>;
	.reg .b64 	%rd<9>;

	ld.param.u64 	%rd1, [_Z23matrix_transpose_kernelPKfPfii_param_0];
	ld.param.u64 	%rd2, [_Z23matrix_transpose_kernelPKfPfii_param_1];
	ld.param.u32 	%r3, [_Z23matrix_transpose_kernelPKfPfii_param_2];
	ld.param.u32 	%r4, [_Z23matrix_transpose_kernelPKfPfii_param_3];
	mov.u32 	%r5, %ctaid.x;
	mov.u32 	%r6, %ntid.x;
	mov.u32 	%r7, %tid.x;
	mad.lo.s32 	%r8, %r5, %r6, %r7;
	mov.u32 	%r9, %ctaid.y;
	mov.u32 	%r10, %ntid.y;
	mov.u32 	%r11, %tid.y;
	mad.lo.s32 	%r12, %r9, %r10, %r11;
	mad.lo.s32 	%r1, %r4, %r12, %r8;
	mad.lo.s32 	%r2, %r3, %r8, %r12;
	setp.ge.u32 	%p1, %r12, %r3;
	setp.ge.u32 	%p2, %r8, %r4;
	or.pred  	%p3, %p1, %p2;
	@%p3 bra 	$L__BB0_2;
	cvta.to.global.u64 	%rd3, %rd1;
	cvta.to.global.u64 	%rd4, %rd2;
	mul.wide.u32 	%rd5, %r1, 4;
	add.s64 	%rd6, %rd3, %rd5;
	ld.global.f32 	%f1, [%rd6];
	mul.wide.u32 	%rd7, %r2, 4;
	add.s64 	%rd8, %rd4, %rd7;
	st.global.f32 	[%rd8], %f1;
$L__BB0_2:
	ret;

}


// ===== COMPILED SASS (sm_100) =====

	.target	sm_100

	.elftype	@"ET_EXEC"


//--------------------- .note.nv.tkinfo           --------------------------
	.section	.note.nv.tkinfo,"",@"SHT_NOTE"
	.sectionflags	@"SHF_NOTE_NV_TKINFO"
	.tkinfo
        /*0018*/ 	.word	0x00000002
        /*0030*/ 	.string	""
        /*0030*/ 	.string	"ptxas"
        /*0030*/ 	.string	"Cuda compilation tools, release 13.0, V13.0.88"
        /*0030*/ 	.string	"Build cuda_13.0.r13.0/compiler.36424714_0"
        /*0030*/ 	.string	"-arch sm_100 -m 64 "



//--------------------- .note.nv.cuinfo           --------------------------
	.section	.note.nv.cuinfo,"",@"SHT_NOTE"
	.sectionflags	@"SHF_NOTE_NV_CUINFO"
        /*0018*/ 	.short	0x0002
        /*001a*/ 	.short	0x0064
        /*001c*/ 	.short	0x0082
	.zero		2


//--------------------- .nv.info                  --------------------------
	.section	.nv.info,"",@"SHT_CUDA_INFO"
	.align	4


	//----- nvinfo : EIATTR_REGCOUNT
	.align		4
        /*0000*/ 	.byte	0x04, 0x2f
        /*0002*/ 	.short	(.L_1 - .L_0)
	.align		4
.L_0:
        /*0004*/ 	.word	index@(_Z23matrix_transpose_kernelPKfPfii)
        /*0008*/ 	.word	0x0000000a


	//----- nvinfo : EIATTR_FRAME_SIZE
	.align		4
.L_1:
        /*000c*/ 	.byte	0x04, 0x11
        /*000e*/ 	.short	(.L_3 - .L_2)
	.align		4
.L_2:
        /*0010*/ 	.word	index@(_Z23matrix_transpose_kernelPKfPfii)
        /*0014*/ 	.word	0x00000000


	//----- nvinfo : EIATTR_MIN_STACK_SIZE
	.align		4
.L_3:
        /*0018*/ 	.byte	0x04, 0x12
        /*001a*/ 	.short	(.L_5 - .L_4)
	.align		4
.L_4:
        /*001c*/ 	.word	index@(_Z23matrix_transpose_kernelPKfPfii)
        /*0020*/ 	.word	0x00000000
.L_5:


//--------------------- .nv.compat                --------------------------
	.section	.nv.compat,"",@"SHT_CUDA_COMPAT_INFO"
	.align	4
        /*0000*/ 	.byte	0x02, 0x09, 0x00, 0x00, 0x02, 0x02, 0x01, 0x00, 0x02, 0x05, 0x05, 0x00, 0x03, 0x07, 0x01, 0x01
        /*0010*/ 	.byte	0x02, 0x03, 0x00, 0x00, 0x02, 0x06, 0x01, 0x00, 0x04, 0x0b, 0x08, 0x00, 0x09, 0x00, 0x00, 0x00
        /*0020*/ 	.byte	0x00, 0x00, 0x00, 0x00


//--------------------- .nv.info._Z23matrix_transpose_kernelPKfPfii --------------------------
	.section	.nv.info._Z23matrix_transpose_kernelPKfPfii,"",@"SHT_CUDA_INFO"
	.sectionflags	@""
	.align	4


	//----- nvinfo : EIATTR_CUDA_API_VERSION
	.align		4
        /*0000*/ 	.byte	0x04, 0x37
        /*0002*/ 	.short	(.L_7 - .L_6)
.L_6:
        /*0004*/ 	.word	0x00000082


	//----- nvinfo : EIATTR_KPARAM_INFO
	.align		4
.L_7:
        /*0008*/ 	.byte	0x04, 0x17
        /*000a*/ 	.short	(.L_9 - .L_8)
.L_8:
        /*000c*/ 	.word	0x00000000
        /*0010*/ 	.short	0x0003
        /*0012*/ 	.short	0x0014
        /*0014*/ 	.byte	0x00, 0xf0, 0x11, 0x00


	//----- nvinfo : EIATTR_KPARAM_INFO
	.align		4
.L_9:
        /*0018*/ 	.byte	0x04, 0x17
        /*001a*/ 	.short	(.L_11 - .L_10)
.L_10:
        /*001c*/ 	.word	0x00000000
        /*0020*/ 	.short	0x0002
        /*0022*/ 	.short	0x0010
        /*0024*/ 	.byte	0x00, 0xf0, 0x11, 0x00


	//----- nvinfo : EIATTR_KPARAM_INFO
	.align		4
.L_11:
        /*0028*/ 	.byte	0x04, 0x17
        /*002a*/ 	.short	(.L_13 - .L_12)
.L_12:
        /*002c*/ 	.word	0x00000000
        /*0030*/ 	.short	0x0001
        /*0032*/ 	.short	0x0008
        /*0034*/ 	.byte	0x00, 0xf5, 0x21, 0x00


	//----- nvinfo : EIATTR_KPARAM_INFO
	.align		4
.L_13:
        /*0038*/ 	.byte	0x04, 0x17
        /*003a*/ 	.short	(.L_15 - .L_14)
.L_14:
        /*003c*/ 	.word	0x00000000
        /*0040*/ 	.short	0x0000
        /*0042*/ 	.short	0x0000
        /*0044*/ 	.byte	0x00, 0xf5, 0x21, 0x00


	//----- nvinfo : EIATTR_SPARSE_MMA_MASK
	.align		4
.L_15:
        /*0048*/ 	.byte	0x03, 0x50
        /*004a*/ 	.short	0x0000


	//----- nvinfo : EIATTR_MAXREG_COUNT
	.align		4
        /*004c*/ 	.byte	0x03, 0x1b
        /*004e*/ 	.short	0x00ff


	//----- nvinfo : EIATTR_MERCURY_ISA_VERSION
	.align		4
        /*0050*/ 	.byte	0x03, 0x5f
        /*0052*/ 	.short	0x0101


	//----- nvinfo : EIATTR_VRC_CTA_INIT_COUNT
	.align		4
        /*0054*/ 	.byte	0x02, 0x4a
	.zero		1
	.zero		1


	//----- nvinfo : EIATTR_EXIT_INSTR_OFFSETS
	.align		4
        /*0058*/ 	.byte	0x04, 0x1c
        /*005a*/ 	.short	(.L_17 - .L_16)


	//   ....[0]....
.L_16:
        /*005c*/ 	.word	0x000000e0


	//   ....[1]....
        /*0060*/ 	.word	0x00000160


	//----- nvinfo : EIATTR_CBANK_PARAM_SIZE
	.align		4
.L_17:
        /*0064*/ 	.byte	0x03, 0x19
        /*0066*/ 	.short	0x0018


	//----- nvinfo : EIATTR_PARAM_CBANK
	.align		4
        /*0068*/ 	.byte	0x04, 0x0a
        /*006a*/ 	.short	(.L_19 - .L_18)
	.align		4
.L_18:
        /*006c*/ 	.word	index@(.nv.constant0._Z23matrix_transpose_kernelPKfPfii)
        /*0070*/ 	.short	0x0380
        /*0072*/ 	.short	0x0018


	//----- nvinfo : EIATTR_SW_WAR
	.align		4
.L_19:
        /*0074*/ 	.byte	0x04, 0x36
        /*0076*/ 	.short	(.L_21 - .L_20)
.L_20:
        /*0078*/ 	.word	0x00000008
.L_21:


//--------------------- .nv.callgraph             --------------------------
	.section	.nv.callgraph,"",@"SHT_CUDA_CALLGRAPH"
	.align	4
	.sectionentsize	8
	.align		4
        /*0000*/ 	.word	0x00000000
	.align		4
        /*0004*/ 	.word	0xffffffff
	.align		4
        /*0008*/ 	.word	0x00000000
	.align		4
        /*000c*/ 	.word	0xfffffffe
	.align		4
        /*0010*/ 	.word	0x00000000
	.align		4
        /*0014*/ 	.word	0xfffffffd
	.align		4
        /*0018*/ 	.word	0x00000000
	.align		4
        /*001c*/ 	.word	0xfffffffc


//--------------------- .text._Z23matrix_transpose_kernelPKfPfii --------------------------
	.section	.text._Z23matrix_transpose_kernelPKfPfii,"ax",@progbits
	.align	128
        .global         _Z23matrix_transpose_kernelPKfPfii
        .type           _Z23matrix_transpose_kernelPKfPfii,@function
        .size           _Z23matrix_transpose_kernelPKfPfii,(.L_x_1 - _Z23matrix_transpose_kernelPKfPfii)
        .other          _Z23matrix_transpose_kernelPKfPfii,@"STO_CUDA_ENTRY STV_DEFAULT"
_Z23matrix_transpose_kernelPKfPfii:
.text._Z23matrix_transpose_kernelPKfPfii:
[----:B------:R-:W-:Y:S01]  /*0000*/  LDC R1, c[0x0][0x37c] ;  /* 0x0000df00ff017b82 */ /* 0x000fe20000000800 */
[----:B------:R-:W0:Y:S07]  /*0010*/  S2R R3, SR_TID.X ;  /* 0x0000000000037919 */ /* 0x000e2e0000002100 */
[----:B------:R-:W0:Y:S01]  /*0020*/  S2UR UR4, SR_CTAID.X ;  /* 0x00000000000479c3 */ /* 0x000e220000002500 */
[----:B------:R-:W1:Y:S01]  /*0030*/  LDCU.64 UR6, c[0x0][0x390] ;  /* 0x00007200ff0677ac */ /* 0x000e620008000a00 */
[----:B------:R-:W2:Y:S06]  /*0040*/  S2R R5, SR_TID.Y ;  /* 0x0000000000057919 */ /* 0x000eac0000002200 */
[----:B------:R-:W0:Y:S08]  /*0050*/  LDC R0, c[0x0][0x360] ;  /* 0x0000d800ff007b82 */ /* 0x000e300000000800 */
[----:B------:R-:W2:Y:S08]  /*0060*/  S2UR UR5, SR_CTAID.Y ;  /* 0x00000000000579c3 */ /* 0x000eb00000002600 */
[----:B------:R-:W2:Y:S01]  /*0070*/  LDC R2, c[0x0][0x364] ;  /* 0x0000d900ff027b82 */ /* 0x000ea20000000800 */
[----:B0-----:R-:W-:-:S05]  /*0080*/  IMAD R0, R0, UR4, R3 ;  /* 0x0000000400007c24 */ /* 0x001fca000f8e0203 */
[----:B-1----:R-:W-:Y:S01]  /*0090*/  ISETP.GE.U32.AND P0, PT, R0, UR7, PT ;  /* 0x0000000700007c0c */ /* 0x002fe2000bf06070 */
[----:B--2---:R-:W-:-:S04]  /*00a0*/  IMAD R3, R2, UR5, R5 ;  /* 0x0000000502037c24 */ /* 0x004fc8000f8e0205 */
[C---:B------:R-:W-:Y:S01]  /*00b0*/  IMAD R5, R3.reuse, UR7, R0 ;  /* 0x0000000703057c24 */ /* 0x040fe2000f8e0200 */
[----:B------:R-:W-:Y:S01]  /*00c0*/  ISETP.GE.U32.OR P0, PT, R3, UR6, P0 ;  /* 0x0000000603007c0c */ /* 0x000fe20008706470 */
[----:B------:R-:W-:-:S12]  /*00d0*/  IMAD R7, R0, UR6, R3 ;  /* 0x0000000600077c24 */ /* 0x000fd8000f8e0203 */
[----:B------:R-:W-:Y:S05]  /*00e0*/  @P0 EXIT ;  /* 0x000000000000094d */ /* 0x000fea0003800000 */
[----:B------:R-:W0:Y:S01]  /*00f0*/  LDC.64 R2, c[0x0][0x380] ;  /* 0x0000e000ff027b82 */ /* 0x000e220000000a00 */
[----:B------:R-:W1:Y:S01]  /*0100*/  LDCU.64 UR4, c[0x0][0x358] ;  /* 0x00006b00ff0477ac */ /* 0x000e620008000a00 */
[----:B0-----:R-:W-:-:S06]  /*0110*/  IMAD.WIDE.U32 R2, R5, 0x4, R2 ;  /* 0x0000000405027825 */ /* 0x001fcc00078e0002 */
[----:B------:R-:W0:Y:S01]  /*0120*/  LDC.64 R4, c[0x0][0x388] ;  /* 0x0000e200ff047b82 */ /* 0x000e220000000a00 */
[----:B-1----:R-:W2:Y:S01]  /*0130*/  LDG.E R3, desc[UR4][R2.64] ;  /* 0x0000000402037981 */ /* 0x002ea2000c1e1900 */
[----:B0-----:R-:W-:-:S05]  /*0140*/  IMAD.WIDE.U32 R4, R7, 0x4, R4 ;  /* 0x0000000407047825 */ /* 0x001fca00078e0004 */
[----:B--2---:R-:W-:Y:S01]  /*0150*/  STG.E desc[UR4][R4.64], R3 ;  /* 0x0000000304007986 */ /* 0x004fe2000c101904 */
[----:B------:R-:W-:Y:S05]  /*0160*/  EXIT ;  /* 0x000000000000794d */ /* 0x000fea0003800000 */
.L_x_0:
[----:B------:R-:W-:-:S00]  /*0170*/  BRA `(.L_x_0) ;  /* 0xfffffffc00fc7947 */ /* 0x000fc0000383ffff */
[----:B------:R-:W-:-:S00]  /*0180*/  NOP ;  /* 0x0000000000007918 */ /* 0x000fc00000000000 */
[----:B------:R-:W-:-:S00]  /*0190*/  NOP ;  /* 0x0000000000007918 */ /* 0x000fc00000000000 */
[----:B------:R-:W-:-:S00]  /*01a0*/  NOP ;  /* 0x0000000000007918 */ /* 0x000fc00000000000 */
[----:B------:R-:W-:-:S00]  /*01b0*/  NOP ;  /* 0x0000000000007918 */ /* 0x000fc00000000000 */
[----:B------:R-:W-:-:S00]  /*01c0*/  NOP ;  /* 0x0000000000007918 */ /* 0x000fc00000000000 */
[----:B------:R-:W-:-:S00]  /*01d0*/  NOP ;  /* 0x0000000000007918 */ /* 0x000fc00000000000 */
[----:B------:R-:W-:-:S00]  /*01e0*/  NOP ;  /* 0x0000000000007918 */ /* 0x000fc00000000000 */
[----:B------:R-:W-:-:S00]  /*01f0*/  NOP ;  /* 0x0000000000007918 */ /* 0x000fc00000000000 */
.L_x_1:


//--------------------- .nv.shared.reserved.0     --------------------------
	.section	.nv.shared.reserved.0,"aw",@nobits
	.weak		__nv_reservedSMEM_offset_0_alias
	.size		__nv_reservedSMEM_offset_0_alias, 0, 64
	.other		__nv_reservedSMEM_offset_0_alias,@"STO_CUDA_RESERVED_SHARED STV_DEFAULT"
__nv_reservedSMEM_offset_0_alias:
	.zero		0
	.zero		64


//--------------------- .nv.constant0._Z23matrix_transpose_kernelPKfPfii --------------------------
	.section	.nv.constant0._Z23matrix_transpose_kernelPKfPfii,"a",@progbits
	.sectionflags	@""
	.align	4
.nv.constant0._Z23matrix_transpose_kernelPKfPfii:
	.zero		920


//--------------------- SYMBOLS --------------------------

	.type		.nv.reservedSmem.offset0,@object
	.size		.nv.reservedSmem.offset0,0x4
